//
// Generated by NVIDIA NVVM Compiler
//
// Compiler Build ID: CL-36424714
// Cuda compilation tools, release 13.0, V13.0.88
// Based on NVVM 20.0.0
//

.version 9.0
.target sm_100
.address_size 64

	// .globl	_Z14GPU_Compute_RePfS_S_i

.visible .entry _Z14GPU_Compute_RePfS_S_i(
	.param .u64 .ptr .align 1 _Z14GPU_Compute_RePfS_S_i_param_0,
	.param .u64 .ptr .align 1 _Z14GPU_Compute_RePfS_S_i_param_1,
	.param .u64 .ptr .align 1 _Z14GPU_Compute_RePfS_S_i_param_2,
	.param .u32 _Z14GPU_Compute_RePfS_S_i_param_3
)
{
	.reg .pred 	%p<2>;
	.reg .b32 	%r<6>;
	.reg .b32 	%f<11>;
	.reg .b64 	%rd<11>;
	.reg .b64 	%fd<3>;

	ld.param.u64 	%rd1, [_Z14GPU_Compute_RePfS_S_i_param_0];
	ld.param.u64 	%rd2, [_Z14GPU_Compute_RePfS_S_i_param_1];
	ld.param.u64 	%rd3, [_Z14GPU_Compute_RePfS_S_i_param_2];
	ld.param.u32 	%r2, [_Z14GPU_Compute_RePfS_S_i_param_3];
	mov.u32 	%r3, %ntid.x;
	mov.u32 	%r4, %ctaid.x;
	mov.u32 	%r5, %tid.x;
	mad.lo.s32 	%r1, %r3, %r4, %r5;
	setp.ge.s32 	%p1, %r1, %r2;
	@%p1 bra 	$L__BB0_2;
	cvta.to.global.u64 	%rd4, %rd1;
	cvta.to.global.u64 	%rd5, %rd2;
	cvta.to.global.u64 	%rd6, %rd3;
	mul.wide.s32 	%rd7, %r1, 4;
	add.s64 	%rd8, %rd4, %rd7;
	ld.global.f32 	%f1, [%rd8];
	add.s64 	%rd9, %rd5, %rd7;
	ld.global.f32 	%f2, [%rd9];
	mul.f32 	%f3, %f2, 0f3FA00000;
	div.rn.f32 	%f4, %f1, %f3;
	cvt.f64.f32 	%fd1, %f2;
	div.rn.f64 	%fd2, %fd1, 0d400921F9F01B866E;
	cvt.rn.f32.f64 	%f5, %fd2;
	sqrt.rn.f32 	%f6, %f5;
	add.f32 	%f7, %f6, %f6;
	mul.f32 	%f8, %f7, 0f3FA00000;
	mul.f32 	%f9, %f4, %f8;
	div.rn.f32 	%f10, %f9, 0f3797D574;
	add.s64 	%rd10, %rd6, %rd7;
	st.global.f32 	[%rd10], %f10;
$L__BB0_2:
	ret;

}


// ===== COMPILED SASS (sm_100) =====

	.target	sm_100

	.elftype	@"ET_EXEC"


//--------------------- .note.nv.tkinfo           --------------------------
	.section	.note.nv.tkinfo,"",@"SHT_NOTE"
	.sectionflags	@"SHF_NOTE_NV_TKINFO"
	.tkinfo
        /*0018*/ 	.word	0x00000002
        /*0030*/ 	.string	""
        /*0030*/ 	.string	"ptxas"
        /*0030*/ 	.string	"Cuda compilation tools, release 13.0, V13.0.88"
        /*0030*/ 	.string	"Build cuda_13.0.r13.0/compiler.36424714_0"
        /*0030*/ 	.string	"-arch sm_100 -m 64 "



//--------------------- .note.nv.cuinfo           --------------------------
	.section	.note.nv.cuinfo,"",@"SHT_NOTE"
	.sectionflags	@"SHF_NOTE_NV_CUINFO"
        /*0018*/ 	.short	0x0002
        /*001a*/ 	.short	0x0064
        /*001c*/ 	.short	0x0082
	.zero		2


//--------------------- .nv.info                  --------------------------
	.section	.nv.info,"",@"SHT_CUDA_INFO"
	.align	4


	//----- nvinfo : EIATTR_REGCOUNT
	.align		4
        /*0000*/ 	.byte	0x04, 0x2f
        /*0002*/ 	.short	(.L_1 - .L_0)
	.align		4
.L_0:
        /*0004*/ 	.word	index@(_Z14GPU_Compute_RePfS_S_i)
        /*0008*/ 	.word	0x00000018


	//----- nvinfo : EIATTR_FRAME_SIZE
	.align		4
.L_1:
        /*000c*/ 	.byte	0x04, 0x11
        /*000e*/ 	.short	(.L_3 - .L_2)
	.align		4
.L_2:
        /*0010*/ 	.word	index@($__internal_2_$__cuda_sm3x_div_rn_noftz_f32_slowpath)
        /*0014*/ 	.word	0x00000000


	//----- nvinfo : EIATTR_FRAME_SIZE
	.align		4
.L_3:
        /*0018*/ 	.byte	0x04, 0x11
        /*001a*/ 	.short	(.L_5 - .L_4)
	.align		4
.L_4:
        /*001c*/ 	.word	index@($__internal_1_$__cuda_sm20_sqrt_rn_f32_slowpath)
        /*0020*/ 	.word	0x00000000


	//----- nvinfo : EIATTR_FRAME_SIZE
	.align		4
.L_5:
        /*0024*/ 	.byte	0x04, 0x11
        /*0026*/ 	.short	(.L_7 - .L_6)
	.align		4
.L_6:
        /*0028*/ 	.word	index@($__internal_0_$__cuda_sm20_div_rn_f64_full)
        /*002c*/ 	.word	0x00000000


	//----- nvinfo : EIATTR_FRAME_SIZE
	.align		4
.L_7:
        /*0030*/ 	.byte	0x04, 0x11
        /*0032*/ 	.short	(.L_9 - .L_8)
	.align		4
.L_8:
        /*0034*/ 	.word	index@(_Z14GPU_Compute_RePfS_S_i)
        /*0038*/ 	.word	0x00000000


	//----- nvinfo : EIATTR_MIN_STACK_SIZE
	.align		4
.L_9:
        /*003c*/ 	.byte	0x04, 0x12
        /*003e*/ 	.short	(.L_11 - .L_10)
	.align		4
.L_10:
        /*0040*/ 	.word	index@(_Z14GPU_Compute_RePfS_S_i)
        /*0044*/ 	.word	0x00000000
.L_11:


//--------------------- .nv.compat                --------------------------
	.section	.nv.compat,"",@"SHT_CUDA_COMPAT_INFO"
	.align	4
        /*0000*/ 	.byte	0x02, 0x09, 0x00, 0x00, 0x02, 0x02, 0x01, 0x00, 0x02, 0x05, 0x05, 0x00, 0x03, 0x07, 0x01, 0x01
        /*0010*/ 	.byte	0x02, 0x03, 0x00, 0x00, 0x02, 0x06, 0x01, 0x00, 0x04, 0x0b, 0x08, 0x00, 0x01, 0x00, 0x00, 0x00
        /*0020*/ 	.byte	0x00, 0x00, 0x00, 0x00


//--------------------- .nv.info._Z14GPU_Compute_RePfS_S_i --------------------------
	.section	.nv.info._Z14GPU_Compute_RePfS_S_i,"",@"SHT_CUDA_INFO"
	.sectionflags	@""
	.align	4


	//----- nvinfo : EIATTR_CUDA_API_VERSION
	.align		4
        /*0000*/ 	.byte	0x04, 0x37
        /*0002*/ 	.short	(.L_13 - .L_12)
.L_12:
        /*0004*/ 	.word	0x00000082


	//----- nvinfo : EIATTR_KPARAM_INFO
	.align		4
.L_13:
        /*0008*/ 	.byte	0x04, 0x17
        /*000a*/ 	.short	(.L_15 - .L_14)
.L_14:
        /*000c*/ 	.word	0x00000000
        /*0010*/ 	.short	0x0003
        /*0012*/ 	.short	0x0018
        /*0014*/ 	.byte	0x00, 0xf0, 0x11, 0x00


	//----- nvinfo : EIATTR_KPARAM_INFO
	.align		4
.L_15:
        /*0018*/ 	.byte	0x04, 0x17
        /*001a*/ 	.short	(.L_17 - .L_16)
.L_16:
        /*001c*/ 	.word	0x00000000
        /*0020*/ 	.short	0x0002
        /*0022*/ 	.short	0x0010
        /*0024*/ 	.byte	0x00, 0xf5, 0x21, 0x00


	//----- nvinfo : EIATTR_KPARAM_INFO
	.align		4
.L_17:
        /*0028*/ 	.byte	0x04, 0x17
        /*002a*/ 	.short	(.L_19 - .L_18)
.L_18:
        /*002c*/ 	.word	0x00000000
        /*0030*/ 	.short	0x0001
        /*0032*/ 	.short	0x0008
        /*0034*/ 	.byte	0x00, 0xf5, 0x21, 0x00


	//----- nvinfo : EIATTR_KPARAM_INFO
	.align		4
.L_19:
        /*0038*/ 	.byte	0x04, 0x17
        /*003a*/ 	.short	(.L_21 - .L_20)
.L_20:
        /*003c*/ 	.word	0x00000000
        /*0040*/ 	.short	0x0000
        /*0042*/ 	.short	0x0000
        /*0044*/ 	.byte	0x00, 0xf5, 0x21, 0x00


	//----- nvinfo : EIATTR_SPARSE_MMA_MASK
	.align		4
.L_21:
        /*0048*/ 	.byte	0x03, 0x50
        /*004a*/ 	.short	0x0000


	//----- nvinfo : EIATTR_MAXREG_COUNT
	.align		4
        /*004c*/ 	.byte	0x03, 0x1b
        /*004e*/ 	.short	0x00ff


	//----- nvinfo : EIATTR_MERCURY_ISA_VERSION
	.align		4
        /*0050*/ 	.byte	0x03, 0x5f
        /*0052*/ 	.short	0x0101


	//----- nvinfo : EIATTR_VRC_CTA_INIT_COUNT
	.align		4
        /*0054*/ 	.byte	0x02, 0x4a
	.zero		1
	.zero		1


	//----- nvinfo : EIATTR_EXIT_INSTR_OFFSETS
	.align		4
        /*0058*/ 	.byte	0x04, 0x1c
        /*005a*/ 	.short	(.L_23 - .L_22)


	//   ....[0]....
.L_22:
        /*005c*/ 	.word	0x00000070


	//   ....[1]....
        /*0060*/ 	.word	0x00000570


	//----- nvinfo : EIATTR_CRS_STACK_SIZE
	.align		4
.L_23:
        /*0064*/ 	.byte	0x04, 0x1e
        /*0066*/ 	.short	(.L_25 - .L_24)
.L_24:
        /*0068*/ 	.word	0x00000000


	//----- nvinfo : EIATTR_CBANK_PARAM_SIZE
	.align		4
.L_25:
        /*006c*/ 	.byte	0x03, 0x19
        /*006e*/ 	.short	0x001c


	//----- nvinfo : EIATTR_PARAM_CBANK
	.align		4
        /*0070*/ 	.byte	0x04, 0x0a
        /*0072*/ 	.short	(.L_27 - .L_26)
	.align		4
.L_26:
        /*0074*/ 	.word	index@(.nv.constant0._Z14GPU_Compute_RePfS_S_i)
        /*0078*/ 	.short	0x0380
        /*007a*/ 	.short	0x001c


	//----- nvinfo : EIATTR_SW_WAR
	.align		4
.L_27:
        /*007c*/ 	.byte	0x04, 0x36
        /*007e*/ 	.short	(.L_29 - .L_28)
.L_28:
        /*0080*/ 	.word	0x00000008
.L_29:


//--------------------- .nv.callgraph             --------------------------
	.section	.nv.callgraph,"",@"SHT_CUDA_CALLGRAPH"
	.align	4
	.sectionentsize	8
	.align		4
        /*0000*/ 	.word	0x00000000
	.align		4
        /*0004*/ 	.word	0xffffffff
	.align		4
        /*0008*/ 	.word	0x00000000
	.align		4
        /*000c*/ 	.word	0xfffffffe
	.align		4
        /*0010*/ 	.word	0x00000000
	.align		4
        /*0014*/ 	.word	0xfffffffd
	.align		4
        /*0018*/ 	.word	0x00000000
	.align		4
        /*001c*/ 	.word	0xfffffffc


//--------------------- .text._Z14GPU_Compute_RePfS_S_i --------------------------
	.section	.text._Z14GPU_Compute_RePfS_S_i,"ax",@progbits
	.align	128
        .global         _Z14GPU_Compute_RePfS_S_i
        .type           _Z14GPU_Compute_RePfS_S_i,@function
        .size           _Z14GPU_Compute_RePfS_S_i,(.L_x_28 - _Z14GPU_Compute_RePfS_S_i)
        .other          _Z14GPU_Compute_RePfS_S_i,@"STO_CUDA_ENTRY STV_DEFAULT"
_Z14GPU_Compute_RePfS_S_i:
.text._Z14GPU_Compute_RePfS_S_i:
[----:B------:R-:W-:Y:S01]  /*0000*/  LDC R1, c[0x0][0x37c] ;  /* 0x0000df00ff017b82 */ /* 0x000fe20000000800 */
[----:B------:R-:W0:Y:S01]  /*0010*/  S2R R4, SR_CTAID.X ;  /* 0x0000000000047919 */ /* 0x000e220000002500 */
[----:B------:R-:W0:Y:S01]  /*0020*/  LDCU UR4, c[0x0][0x360] ;  /* 0x00006c00ff0477ac */ /* 0x000e220008000800 */
[----:B------:R-:W0:Y:S01]  /*0030*/  S2R R3, SR_TID.X ;  /* 0x0000000000037919 */ /* 0x000e220000002100 */
[----:B------:R-:W1:Y:S01]  /*0040*/  LDCU UR5, c[0x0][0x398] ;  /* 0x00007300ff0577ac */ /* 0x000e620008000800 */
[----:B0-----:R-:W-:-:S05]  /*0050*/  IMAD R4, R4, UR4, R3 ;  /* 0x0000000404047c24 */ /* 0x001fca000f8e0203 */
[----:B-1----:R-:W-:-:S13]  /*0060*/  ISETP.GE.AND P0, PT, R4, UR5, PT ;  /* 0x0000000504007c0c */ /* 0x002fda000bf06270 */
[----:B------:R-:W-:Y:S05]  /*0070*/  @P0 EXIT ;  /* 0x000000000000094d */ /* 0x000fea0003800000 */
[----:B------:R-:W0:Y:S01]  /*0080*/  LDC.64 R6, c[0x0][0x388] ;  /* 0x0000e200ff067b82 */ /* 0x000e220000000a00 */
[----:B------:R-:W1:Y:S07]  /*0090*/  LDCU.64 UR4, c[0x0][0x358] ;  /* 0x00006b00ff0477ac */ /* 0x000e6e0008000a00 */
[----:B------:R-:W2:Y:S01]  /*00a0*/  LDC.64 R2, c[0x0][0x380] ;  /* 0x0000e000ff027b82 */ /* 0x000ea20000000a00 */
[----:B0-----:R-:W-:-:S06]  /*00b0*/  IMAD.WIDE R6, R4, 0x4, R6 ;  /* 0x0000000404067825 */ /* 0x001fcc00078e0206 */
[----:B-1----:R-:W3:Y:S01]  /*00c0*/  LDG.E R6, desc[UR4][R6.64] ;  /* 0x0000000406067981 */ /* 0x002ee2000c1e1900 */
[----:B--2---:R-:W-:-:S05]  /*00d0*/  IMAD.WIDE R2, R4, 0x4, R2 ;  /* 0x0000000404027825 */ /* 0x004fca00078e0202 */
[----:B------:R3:W2:Y:S01]  /*00e0*/  LDG.E R0, desc[UR4][R2.64] ;  /* 0x0000000402007981 */ /* 0x0006a2000c1e1900 */
[----:B------:R-:W-:Y:S01]  /*00f0*/  BSSY.RECONVERGENT B0, `(.L_x_0) ;  /* 0x000000d000007945 */ /* 0x000fe20003800200 */
[----:B---3--:R-:W-:-:S04]  /*0100*/  FMUL R3, R6, 1.25 ;  /* 0x3fa0000006037820 */ /* 0x008fc80000400000 */
[----:B------:R-:W0:Y:S08]  /*0110*/  MUFU.RCP R8, R3 ;  /* 0x0000000300087308 */ /* 0x000e300000001000 */
[----:B--2---:R-:W1:Y:S01]  /*0120*/  FCHK P0, R0, R3 ;  /* 0x0000000300007302 */ /* 0x004e620000000000 */
[----:B0-----:R-:W-:-:S04]  /*0130*/  FFMA R5, -R3, R8, 1 ;  /* 0x3f80000003057423 */ /* 0x001fc80000000108 */
[----:B------:R-:W-:-:S04]  /*0140*/  FFMA R5, R8, R5, R8 ;  /* 0x0000000508057223 */ /* 0x000fc80000000008 */
[----:B------:R-:W-:-:S04]  /*0150*/  FFMA R8, R0, R5, RZ ;  /* 0x0000000500087223 */ /* 0x000fc800000000ff */
[----:B------:R-:W-:-:S04]  /*0160*/  FFMA R9, -R3, R8, R0 ;  /* 0x0000000803097223 */ /* 0x000fc80000000100 */
[----:B------:R-:W-:Y:S01]  /*0170*/  FFMA R5, R5, R9, R8 ;  /* 0x0000000905057223 */ /* 0x000fe20000000008 */
[----:B-1----:R-:W-:Y:S06]  /*0180*/  @!P0 BRA `(.L_x_1) ;  /* 0x00000000000c8947 */ /* 0x002fec0003800000 */
[----:B------:R-:W-:-:S07]  /*0190*/  MOV R2, 0x1b0 ;  /* 0x000001b000027802 */ /* 0x000fce0000000f00 */
[----:B------:R-:W-:Y:S05]  /*01a0*/  CALL.REL.NOINC `($__internal_2_$__cuda_sm3x_div_rn_noftz_f32_slowpath) ;  /* 0x0000000800907944 */ /* 0x000fea0003c00000 */
[----:B------:R-:W-:-:S07]  /*01b0*/  IMAD.MOV.U32 R5, RZ, RZ, R0 ;  /* 0x000000ffff057224 */ /* 0x000fce00078e0000 */
.L_x_1:
[----:B------:R-:W-:Y:S05]  /*01c0*/  BSYNC.RECONVERGENT B0 ;  /* 0x0000000000007941 */ /* 0x000fea0003800200 */
.L_x_0:
[----:B------:R-:W0:Y:S01]  /*01d0*/  MUFU.RCP64H R3, 3.1415882110595703125 ;  /* 0x400921f900037908 */ /* 0x000e220000001800 */
[----:B------:R-:W-:Y:S01]  /*01e0*/  IMAD.MOV.U32 R10, RZ, RZ, -0xfe47992 ;  /* 0xf01b866eff0a7424 */ /* 0x000fe200078e00ff */
[----:B------:R-:W-:Y:S01]  /*01f0*/  BSSY.RECONVERGENT B0, `(.L_x_2) ;  /* 0x0000014000007945 */ /* 0x000fe20003800200 */
[----:B------:R-:W-:Y:S02]  /*0200*/  IMAD.MOV.U32 R11, RZ, RZ, 0x400921f9 ;  /* 0x400921f9ff0b7424 */ /* 0x000fe400078e00ff */
[----:B------:R-:W-:-:S03]  /*0210*/  IMAD.MOV.U32 R2, RZ, RZ, 0x1 ;  /* 0x00000001ff027424 */ /* 0x000fc600078e00ff */
[----:B------:R-:W1:Y:S03]  /*0220*/  F2F.F64.F32 R6, R6 ;  /* 0x0000000600067310 */ /* 0x000e660000201800 */
[----:B0-----:R-:W-:Y:S01]  /*0230*/  DFMA R8, R2, -R10, 1 ;  /* 0x3ff000000208742b */ /* 0x001fe2000000080a */
[----:B-1----:R-:W-:-:S07]  /*0240*/  FSETP.GEU.AND P1, PT, |R7|, 6.5827683646048100446e-37, PT ;  /* 0x036000000700780b */ /* 0x002fce0003f2e200 */
[----:B------:R-:W-:-:S08]  /*0250*/  DFMA R8, R8, R8, R8 ;  /* 0x000000080808722b */ /* 0x000fd00000000008 */
[----:B------:R-:W-:-:S08]  /*0260*/  DFMA R8, R2, R8, R2 ;  /* 0x000000080208722b */ /* 0x000fd00000000002 */
[----:B------:R-:W-:-:S08]  /*0270*/  DFMA R2, R8, -R10, 1 ;  /* 0x3ff000000802742b */ /* 0x000fd0000000080a */
[----:B------:R-:W-:-:S08]  /*0280*/  DFMA R2, R8, R2, R8 ;  /* 0x000000020802722b */ /* 0x000fd00000000008 */
[----:B------:R-:W-:-:S08]  /*0290*/  DMUL R8, R6, R2 ;  /* 0x0000000206087228 */ /* 0x000fd00000000000 */
[----:B------:R-:W-:-:S08]  /*02a0*/  DFMA R10, R8, -R10, R6 ;  /* 0x8000000a080a722b */ /* 0x000fd00000000006 */
[----:B------:R-:W-:-:S10]  /*02b0*/  DFMA R2, R2, R10, R8 ;  /* 0x0000000a0202722b */ /* 0x000fd40000000008 */
[----:B------:R-:W-:-:S05]  /*02c0*/  FFMA R0, RZ, 2.1426985263824462891, R3 ;  /* 0x400921f9ff007823 */ /* 0x000fca0000000003 */
[----:B------:R-:W-:-:S13]  /*02d0*/  FSETP.GT.AND P0, PT, |R0|, 1.469367938527859385e-39, PT ;  /* 0x001000000000780b */ /* 0x000fda0003f04200 */
[----:B------:R-:W-:Y:S05]  /*02e0*/  @P0 BRA P1, `(.L_x_3) ;  /* 0x0000000000100947 */ /* 0x000fea0000800000 */
[----:B------:R-:W-:-:S07]  /*02f0*/  MOV R0, 0x310 ;  /* 0x0000031000007802 */ /* 0x000fce0000000f00 */
[----:B------:R-:W-:Y:S05]  /*0300*/  CALL.REL.NOINC `($__internal_0_$__cuda_sm20_div_rn_f64_full) ;  /* 0x00000000009c7944 */ /* 0x000fea0003c00000 */
[----:B------:R-:W-:Y:S02]  /*0310*/  IMAD.MOV.U32 R2, RZ, RZ, R12 ;  /* 0x000000ffff027224 */ /* 0x000fe400078e000c */
[----:B------:R-:W-:-:S07]  /*0320*/  IMAD.MOV.U32 R3, RZ, RZ, R13 ;  /* 0x000000ffff037224 */ /* 0x000fce00078e000d */
.L_x_3:
[----:B------:R-:W-:Y:S05]  /*0330*/  BSYNC.RECONVERGENT B0 ;  /* 0x0000000000007941 */ /* 0x000fea0003800200 */
.L_x_2:
[----:B------:R-:W0:Y:S01]  /*0340*/  F2F.F32.F64 R3, R2 ;  /* 0x0000000200037310 */ /* 0x000e220000301000 */
[----:B------:R-:W-:Y:S01]  /*0350*/  BSSY.RECONVERGENT B0, `(.L_x_4) ;  /* 0x000000c000007945 */ /* 0x000fe20003800200 */
[----:B0-----:R-:W-:-:S06]  /*0360*/  IADD3 R0, PT, PT, R3, -0xd000000, RZ ;  /* 0xf300000003007810 */ /* 0x001fcc0007ffe0ff */
[----:B------:R0:W1:Y:S01]  /*0370*/  MUFU.RSQ R6, R3 ;  /* 0x0000000300067308 */ /* 0x0000620000001400 */
[----:B------:R-:W-:-:S13]  /*0380*/  ISETP.GT.U32.AND P0, PT, R0, 0x727fffff, PT ;  /* 0x727fffff0000780c */ /* 0x000fda0003f04070 */
[----:B0-----:R-:W-:Y:S05]  /*0390*/  @!P0 BRA `(.L_x_5) ;  /* 0x00000000000c8947 */ /* 0x001fea0003800000 */
[----:B------:R-:W-:-:S07]  /*03a0*/  MOV R9, 0x3c0 ;  /* 0x000003c000097802 */ /* 0x000fce0000000f00 */
[----:B-1----:R-:W-:Y:S05]  /*03b0*/  CALL.REL.NOINC `($__internal_1_$__cuda_sm20_sqrt_rn_f32_slowpath) ;  /* 0x0000000400ac7944 */ /* 0x002fea0003c00000 */
[----:B------:R-:W-:Y:S05]  /*03c0*/  BRA `(.L_x_6) ;  /* 0x0000000000107947 */ /* 0x000fea0003800000 */
.L_x_5:
[----:B-1----:R-:W-:Y:S01]  /*03d0*/  FMUL.FTZ R0, R3, R6 ;  /* 0x0000000603007220 */ /* 0x002fe20000410000 */
[----:B------:R-:W-:-:S03]  /*03e0*/  FMUL.FTZ R2, R6, 0.5 ;  /* 0x3f00000006027820 */ /* 0x000fc60000410000 */
[----:B------:R-:W-:-:S04]  /*03f0*/  FFMA R3, -R0, R0, R3 ;  /* 0x0000000000037223 */ /* 0x000fc80000000103 */
[----:B------:R-:W-:-:S07]  /*0400*/  FFMA R0, R3, R2, R0 ;  /* 0x0000000203007223 */ /* 0x000fce0000000000 */
.L_x_6:
[----:B------:R-:W-:Y:S05]  /*0410*/  BSYNC.RECONVERGENT B0 ;  /* 0x0000000000007941 */ /* 0x000fea0003800200 */
.L_x_4:
[----:B------:R-:W-:Y:S01]  /*0420*/  FADD R0, R0, R0 ;  /* 0x0000000000007221 */ /* 0x000fe20000000000 */
[----:B------:R-:W-:Y:S01]  /*0430*/  IMAD.MOV.U32 R3, RZ, RZ, 0x4757d09f ;  /* 0x4757d09fff037424 */ /* 0x000fe200078e00ff */
[----:B------:R-:W-:Y:S01]  /*0440*/  BSSY.RECONVERGENT B0, `(.L_x_7) ;  /* 0x000000f000007945 */ /* 0x000fe20003800200 */
[----:B------:R-:W-:Y:S02]  /*0450*/  IMAD.MOV.U32 R2, RZ, RZ, 0x3797d574 ;  /* 0x3797d574ff027424 */ /* 0x000fe400078e00ff */
[----:B------:R-:W-:Y:S02]  /*0460*/  FMUL R0, R0, 1.25 ;  /* 0x3fa0000000007820 */ /* 0x000fe40000400000 */
[----:B------:R-:W-:Y:S02]  /*0470*/  FFMA R2, R3, -R2, 1 ;  /* 0x3f80000003027423 */ /* 0x000fe40000000802 */
[----:B------:R-:W-:Y:S02]  /*0480*/  FMUL R0, R0, R5 ;  /* 0x0000000500007220 */ /* 0x000fe40000400000 */
[----:B------:R-:W-:-:S02]  /*0490*/  FFMA R3, R2, R3, 55248.62109375 ;  /* 0x4757d09f02037423 */ /* 0x000fc40000000003 */
[----:B------:R-:W0:Y:S02]  /*04a0*/  FCHK P0, R0, 1.8099999579135328531e-05 ;  /* 0x3797d57400007902 */ /* 0x000e240000000000 */
[----:B------:R-:W-:-:S04]  /*04b0*/  FFMA R2, R0, R3, RZ ;  /* 0x0000000300027223 */ /* 0x000fc800000000ff */
[----:B------:R-:W-:-:S04]  /*04c0*/  FFMA R5, R2, -1.8099999579135328531e-05, R0 ;  /* 0xb797d57402057823 */ /* 0x000fc80000000000 */
[----:B------:R-:W-:Y:S01]  /*04d0*/  FFMA R7, R3, R5, R2 ;  /* 0x0000000503077223 */ /* 0x000fe20000000002 */
[----:B0-----:R-:W-:Y:S06]  /*04e0*/  @!P0 BRA `(.L_x_8) ;  /* 0x0000000000108947 */ /* 0x001fec0003800000 */
[----:B------:R-:W-:Y:S01]  /*04f0*/  IMAD.MOV.U32 R3, RZ, RZ, 0x3797d574 ;  /* 0x3797d574ff037424 */ /* 0x000fe200078e00ff */
[----:B------:R-:W-:-:S07]  /*0500*/  MOV R2, 0x520 ;  /* 0x0000052000027802 */ /* 0x000fce0000000f00 */
[----:B------:R-:W-:Y:S05]  /*0510*/  CALL.REL.NOINC `($__internal_2_$__cuda_sm3x_div_rn_noftz_f32_slowpath) ;  /* 0x0000000400b47944 */ /* 0x000fea0003c00000 */
[----:B------:R-:W-:-:S07]  /*0520*/  IMAD.MOV.U32 R7, RZ, RZ, R0 ;  /* 0x000000ffff077224 */ /* 0x000fce00078e0000 */
.L_x_8:
[----:B------:R-:W-:Y:S05]  /*0530*/  BSYNC.RECONVERGENT B0 ;  /* 0x0000000000007941 */ /* 0x000fea0003800200 */
.L_x_7:
[----:B------:R-:W0:Y:S02]  /*0540*/  LDC.64 R2, c[0x0][0x390] ;  /* 0x0000e400ff027b82 */ /* 0x000e240000000a00 */
[----:B0-----:R-:W-:-:S05]  /*0550*/  IMAD.WIDE R4, R4, 0x4, R2 ;  /* 0x0000000404047825 */ /* 0x001fca00078e0202 */
[----:B------:R-:W-:Y:S01]  /*0560*/  STG.E desc[UR4][R4.64], R7 ;  /* 0x0000000704007986 */ /* 0x000fe2000c101904 */
[----:B------:R-:W-:Y:S05]  /*0570*/  EXIT ;  /* 0x000000000000794d */ /* 0x000fea0003800000 */
        .weak           $__internal_0_$__cuda_sm20_div_rn_f64_full
        .type           $__internal_0_$__cuda_sm20_div_rn_f64_full,@function
        .size           $__internal_0_$__cuda_sm20_div_rn_f64_full,($__internal_1_$__cuda_sm20_sqrt_rn_f32_slowpath - $__internal_0_$__cuda_sm20_div_rn_f64_full)
$__internal_0_$__cuda_sm20_div_rn_f64_full:
[----:B------:R-:W-:Y:S01]  /*0580*/  MOV R3, 0x3ff921f9 ;  /* 0x3ff921f900037802 */ /* 0x000fe20000000f00 */
[----:B------:R-:W-:Y:S01]  /*0590*/  IMAD.MOV.U32 R2, RZ, RZ, -0xfe47992 ;  /* 0xf01b866eff027424 */ /* 0x000fe200078e00ff */
[C---:B------:R-:W-:Y:S01]  /*05a0*/  FSETP.GEU.AND P1, PT, |R7|.reuse, 1.469367938527859385e-39, PT ;  /* 0x001000000700780b */ /* 0x040fe20003f2e200 */
[----:B------:R-:W-:Y:S01]  /*05b0*/  IMAD.MOV.U32 R8, RZ, RZ, 0x1 ;  /* 0x00000001ff087424 */ /* 0x000fe200078e00ff */
[----:B------:R-:W0:Y:S01]  /*05c0*/  MUFU.RCP64H R9, R3 ;  /* 0x0000000300097308 */ /* 0x000e220000001800 */
[----:B------:R-:W-:Y:S01]  /*05d0*/  LOP3.LUT R12, R7, 0x7ff00000, RZ, 0xc0, !PT ;  /* 0x7ff00000070c7812 */ /* 0x000fe200078ec0ff */
[----:B------:R-:W-:Y:S01]  /*05e0*/  IMAD.MOV.U32 R13, RZ, RZ, 0x1ca00000 ;  /* 0x1ca00000ff0d7424 */ /* 0x000fe200078e00ff */
[----:B------:R-:W-:Y:S01]  /*05f0*/  MOV R19, 0x40000000 ;  /* 0x4000000000137802 */ /* 0x000fe20000000f00 */
[----:B------:R-:W-:Y:S01]  /*0600*/  BSSY.RECONVERGENT B1, `(.L_x_9) ;  /* 0x0000043000017945 */ /* 0x000fe20003800200 */
[----:B------:R-:W-:Y:S01]  /*0610*/  ISETP.GE.U32.AND P0, PT, R12, 0x40000000, PT ;  /* 0x400000000c00780c */ /* 0x000fe20003f06070 */
[----:B------:R-:W-:-:S02]  /*0620*/  IMAD.MOV.U32 R18, RZ, RZ, R12 ;  /* 0x000000ffff127224 */ /* 0x000fc400078e000c */
[----:B------:R-:W-:Y:S01]  /*0630*/  VIADD R21, R19, 0xffffffff ;  /* 0xffffffff13157836 */ /* 0x000fe20000000000 */
[----:B------:R-:W-:Y:S01]  /*0640*/  SEL R13, R13, 0x63400000, !P0 ;  /* 0x634000000d0d7807 */ /* 0x000fe20004000000 */
[----:B0-----:R-:W-:-:S08]  /*0650*/  DFMA R10, R8, -R2, 1 ;  /* 0x3ff00000080a742b */ /* 0x001fd00000000802 */
[----:B------:R-:W-:-:S08]  /*0660*/  DFMA R10, R10, R10, R10 ;  /* 0x0000000a0a0a722b */ /* 0x000fd0000000000a */
[----:B------:R-:W-:Y:S01]  /*0670*/  DFMA R14, R8, R10, R8 ;  /* 0x0000000a080e722b */ /* 0x000fe20000000008 */
[C-C-:B------:R-:W-:Y:S01]  /*0680*/  @!P1 LOP3.LUT R10, R13.reuse, 0x80000000, R7.reuse, 0xf8, !PT ;  /* 0x800000000d0a9812 */ /* 0x140fe200078ef807 */
[----:B------:R-:W-:Y:S01]  /*0690*/  IMAD.MOV.U32 R8, RZ, RZ, R6 ;  /* 0x000000ffff087224 */ /* 0x000fe200078e0006 */
[----:B------:R-:W-:Y:S02]  /*06a0*/  LOP3.LUT R9, R13, 0x800fffff, R7, 0xf8, !PT ;  /* 0x800fffff0d097812 */ /* 0x000fe400078ef807 */
[----:B------:R-:W-:Y:S01]  /*06b0*/  @!P1 LOP3.LUT R11, R10, 0x100000, RZ, 0xfc, !PT ;  /* 0x001000000a0b9812 */ /* 0x000fe200078efcff */
[----:B------:R-:W-:Y:S02]  /*06c0*/  @!P1 IMAD.MOV.U32 R10, RZ, RZ, RZ ;  /* 0x000000ffff0a9224 */ /* 0x000fe400078e00ff */
[----:B------:R-:W-:-:S04]  /*06d0*/  DFMA R16, R14, -R2, 1 ;  /* 0x3ff000000e10742b */ /* 0x000fc80000000802 */
[----:B------:R-:W-:-:S04]  /*06e0*/  @!P1 DFMA R8, R8, 2, -R10 ;  /* 0x400000000808982b */ /* 0x000fc8000000080a */
[----:B------:R-:W-:-:S06]  /*06f0*/  DFMA R10, R14, R16, R14 ;  /* 0x000000100e0a722b */ /* 0x000fcc000000000e */
[----:B------:R-:W-:Y:S02]  /*0700*/  @!P1 LOP3.LUT R18, R9, 0x7ff00000, RZ, 0xc0, !PT ;  /* 0x7ff0000009129812 */ /* 0x000fe400078ec0ff */
[----:B------:R-:W-:-:S03]  /*0710*/  DMUL R16, R10, R8 ;  /* 0x000000080a107228 */ /* 0x000fc60000000000 */
[----:B------:R-:W-:-:S05]  /*0720*/  VIADD R20, R18, 0xffffffff ;  /* 0xffffffff12147836 */ /* 0x000fca0000000000 */
[----:B------:R-:W-:Y:S01]  /*0730*/  DFMA R14, R16, -R2, R8 ;  /* 0x80000002100e722b */ /* 0x000fe20000000008 */
[----:B------:R-:W-:-:S04]  /*0740*/  ISETP.GT.U32.AND P0, PT, R20, 0x7feffffe, PT ;  /* 0x7feffffe1400780c */ /* 0x000fc80003f04070 */
[----:B------:R-:W-:-:S03]  /*0750*/  ISETP.GT.U32.OR P0, PT, R21, 0x7feffffe, P0 ;  /* 0x7feffffe1500780c */ /* 0x000fc60000704470 */
[----:B------:R-:W-:-:S10]  /*0760*/  DFMA R10, R10, R14, R16 ;  /* 0x0000000e0a0a722b */ /* 0x000fd40000000010 */
[----:B------:R-:W-:Y:S05]  /*0770*/  @P0 BRA `(.L_x_10) ;  /* 0x0000000000680947 */ /* 0x000fea0003800000 */
[----:B------:R-:W-:Y:S01]  /*0780*/  IMAD.MOV.U32 R7, RZ, RZ, 0x40000000 ;  /* 0x40000000ff077424 */ /* 0x000fe200078e00ff */
[----:B------:R-:W-:-:S04]  /*0790*/  MOV R6, RZ ;  /* 0x000000ff00067202 */ /* 0x000fc80000000f00 */
[----:B------:R-:W-:-:S04]  /*07a0*/  VIADDMNMX R12, R12, -R7, 0xb9600000, !PT ;  /* 0xb96000000c0c7446 */ /* 0x000fc80007800907 */
[----:B------:R-:W-:-:S05]  /*07b0*/  VIMNMX R12, PT, PT, R12, 0x46a00000, PT ;  /* 0x46a000000c0c7848 */ /* 0x000fca0003fe0100 */
[----:B------:R-:W-:-:S04]  /*07c0*/  IMAD.IADD R14, R12, 0x1, -R13 ;  /* 0x000000010c0e7824 */ /* 0x000fc800078e0a0d */
[----:B------:R-:W-:-:S06]  /*07d0*/  VIADD R7, R14, 0x7fe00000 ;  /* 0x7fe000000e077836 */ /* 0x000fcc0000000000 */
[----:B------:R-:W-:-:S10]  /*07e0*/  DMUL R12, R10, R6 ;  /* 0x000000060a0c7228 */ /* 0x000fd40000000000 */
[----:B------:R-:W-:-:S13]  /*07f0*/  FSETP.GTU.AND P0, PT, |R13|, 1.469367938527859385e-39, PT ;  /* 0x001000000d00780b */ /* 0x000fda0003f0c200 */
[----:B------:R-:W-:Y:S05]  /*0800*/  @P0 BRA `(.L_x_11) ;  /* 0x0000000000880947 */ /* 0x000fea0003800000 */
[----:B------:R-:W-:Y:S01]  /*0810*/  DFMA R2, R10, -R2, R8 ;  /* 0x800000020a02722b */ /* 0x000fe20000000008 */
[----:B------:R-:W-:-:S09]  /*0820*/  IMAD.MOV.U32 R6, RZ, RZ, RZ ;  /* 0x000000ffff067224 */ /* 0x000fd200078e00ff */
[C---:B------:R-:W-:Y:S02]  /*0830*/  FSETP.NEU.AND P0, PT, R3.reuse, RZ, PT ;  /* 0x000000ff0300720b */ /* 0x040fe40003f0d000 */
[----:B------:R-:W-:-:S04]  /*0840*/  LOP3.LUT R2, R3, 0x400921f9, RZ, 0x3c, !PT ;  /* 0x400921f903027812 */ /* 0x000fc800078e3cff */
[----:B------:R-:W-:-:S04]  /*0850*/  LOP3.LUT R9, R2, 0x80000000, RZ, 0xc0, !PT ;  /* 0x8000000002097812 */ /* 0x000fc800078ec0ff */
[----:B------:R-:W-:-:S03]  /*0860*/  LOP3.LUT R7, R9, R7, RZ, 0xfc, !PT ;  /* 0x0000000709077212 */ /* 0x000fc600078efcff */
[----:B------:R-:W-:Y:S05]  /*0870*/  @!P0 BRA `(.L_x_11) ;  /* 0x00000000006c8947 */ /* 0x000fea0003800000 */
[----:B------:R-:W-:Y:S01]  /*0880*/  IMAD.MOV R3, RZ, RZ, -R14 ;  /* 0x000000ffff037224 */ /* 0x000fe200078e0a0e */
[----:B------:R-:W-:Y:S01]  /*0890*/  DMUL.RP R6, R10, R6 ;  /* 0x000000060a067228 */ /* 0x000fe20000008000 */
[----:B------:R-:W-:-:S06]  /*08a0*/  IMAD.MOV.U32 R2, RZ, RZ, RZ ;  /* 0x000000ffff027224 */ /* 0x000fcc00078e00ff */
[----:B------:R-:W-:-:S03]  /*08b0*/  DFMA R2, R12, -R2, R10 ;  /* 0x800000020c02722b */ /* 0x000fc6000000000a */
[----:B------:R-:W-:-:S03]  /*08c0*/  LOP3.LUT R9, R7, R9, RZ, 0x3c, !PT ;  /* 0x0000000907097212 */ /* 0x000fc600078e3cff */
[----:B------:R-:W-:-:S04]  /*08d0*/  IADD3 R2, PT, PT, -R14, -0x43300000, RZ ;  /* 0xbcd000000e027810 */ /* 0x000fc80007ffe1ff */
[----:B------:R-:W-:-:S04]  /*08e0*/  FSETP.NEU.AND P0, PT, |R3|, R2, PT ;  /* 0x000000020300720b */ /* 0x000fc80003f0d200 */
[----:B------:R-:W-:Y:S02]  /*08f0*/  FSEL R12, R6, R12, !P0 ;  /* 0x0000000c060c7208 */ /* 0x000fe40004000000 */
[----:B------:R-:W-:Y:S01]  /*0900*/  FSEL R13, R9, R13, !P0 ;  /* 0x0000000d090d7208 */ /* 0x000fe20004000000 */
[----:B------:R-:W-:Y:S06]  /*0910*/  BRA `(.L_x_11) ;  /* 0x0000000000447947 */ /* 0x000fec0003800000 */
.L_x_10:
[----:B------:R-:W-:-:S14]  /*0920*/  DSETP.NAN.AND P0, PT, R6, R6, PT ;  /* 0x000000060600722a */ /* 0x000fdc0003f08000 */
[----:B------:R-:W-:Y:S05]  /*0930*/  @P0 BRA `(.L_x_12) ;  /* 0x0000000000340947 */ /* 0x000fea0003800000 */
[----:B------:R-:W-:Y:S01]  /*0940*/  ISETP.NE.AND P0, PT, R18, R19, PT ;  /* 0x000000131200720c */ /* 0x000fe20003f05270 */
[----:B------:R-:W-:Y:S02]  /*0950*/  IMAD.MOV.U32 R12, RZ, RZ, 0x0 ;  /* 0x00000000ff0c7424 */ /* 0x000fe400078e00ff */
[----:B------:R-:W-:-:S10]  /*0960*/  IMAD.MOV.U32 R13, RZ, RZ, -0x80000 ;  /* 0xfff80000ff0d7424 */ /* 0x000fd400078e00ff */
[----:B------:R-:W-:Y:S05]  /*0970*/  @!P0 BRA `(.L_x_11) ;  /* 0x00000000002c8947 */ /* 0x000fea0003800000 */
[----:B------:R-:W-:Y:S02]  /*0980*/  ISETP.NE.AND P0, PT, R18, 0x7ff00000, PT ;  /* 0x7ff000001200780c */ /* 0x000fe40003f05270 */
[----:B------:R-:W-:Y:S02]  /*0990*/  LOP3.LUT R6, R7, 0x400921f9, RZ, 0x3c, !PT ;  /* 0x400921f907067812 */ /* 0x000fe400078e3cff */
[----:B------:R-:W-:Y:S02]  /*09a0*/  ISETP.EQ.OR P0, PT, R19, RZ, !P0 ;  /* 0x000000ff1300720c */ /* 0x000fe40004702670 */
[----:B------:R-:W-:-:S11]  /*09b0*/  LOP3.LUT R13, R6, 0x80000000, RZ, 0xc0, !PT ;  /* 0x80000000060d7812 */ /* 0x000fd600078ec0ff */
[----:B------:R-:W-:Y:S02]  /*09c0*/  @P0 LOP3.LUT R2, R13, 0x7ff00000, RZ, 0xfc, !PT ;  /* 0x7ff000000d020812 */ /* 0x000fe400078efcff */
[----:B------:R-:W-:Y:S01]  /*09d0*/  @!P0 MOV R12, RZ ;  /* 0x000000ff000c8202 */ /* 0x000fe20000000f00 */
[----:B------:R-:W-:Y:S02]  /*09e0*/  @P0 IMAD.MOV.U32 R12, RZ, RZ, RZ ;  /* 0x000000ffff0c0224 */ /* 0x000fe400078e00ff */
[----:B------:R-:W-:Y:S01]  /*09f0*/  @P0 IMAD.MOV.U32 R13, RZ, RZ, R2 ;  /* 0x000000ffff0d0224 */ /* 0x000fe200078e0002 */
[----:B------:R-:W-:Y:S06]  /*0a00*/  BRA `(.L_x_11) ;  /* 0x0000000000087947 */ /* 0x000fec0003800000 */
.L_x_12:
[----:B------:R-:W-:Y:S01]  /*0a10*/  LOP3.LUT R13, R7, 0x80000, RZ, 0xfc, !PT ;  /* 0x00080000070d7812 */ /* 0x000fe200078efcff */
[----:B------:R-:W-:-:S07]  /*0a20*/  IMAD.MOV.U32 R12, RZ, RZ, R6 ;  /* 0x000000ffff0c7224 */ /* 0x000fce00078e0006 */
.L_x_11:
[----:B------:R-:W-:Y:S05]  /*0a30*/  BSYNC.RECONVERGENT B1 ;  /* 0x0000000000017941 */ /* 0x000fea0003800200 */
.L_x_9:
[----:B------:R-:W-:Y:S02]  /*0a40*/  IMAD.MOV.U32 R2, RZ, RZ, R0 ;  /* 0x000000ffff027224 */ /* 0x000fe400078e0000 */
[----:B------:R-:W-:-:S04]  /*0a50*/  IMAD.MOV.U32 R3, RZ, RZ, 0x0 ;  /* 0x00000000ff037424 */ /* 0x000fc800078e00ff */
[----:B------:R-:W-:Y:S05]  /*0a60*/  RET.REL.NODEC R2 `(_Z14GPU_Compute_RePfS_S_i) ;  /* 0xfffffff402647950 */ /* 0x000fea0003c3ffff */
        .weak           $__internal_1_$__cuda_sm20_sqrt_rn_f32_slowpath
        .type           $__internal_1_$__cuda_sm20_sqrt_rn_f32_slowpath,@function
        .size           $__internal_1_$__cuda_sm20_sqrt_rn_f32_slowpath,($__internal_2_$__cuda_sm3x_div_rn_noftz_f32_slowpath - $__internal_1_$__cuda_sm20_sqrt_rn_f32_slowpath)
$__internal_1_$__cuda_sm20_sqrt_rn_f32_slowpath:
[----:B------:R-:W-:-:S13]  /*0a70*/  LOP3.LUT P0, RZ, R3, 0x7fffffff, RZ, 0xc0, !PT ;  /* 0x7fffffff03ff7812 */ /* 0x000fda000780c0ff */
[----:B------:R-:W-:Y:S01]  /*0a80*/  @!P0 MOV R2, R3 ;  /* 0x0000000300028202 */ /* 0x000fe20000000f00 */
[----:B------:R-:W-:Y:S06]  /*0a90*/  @!P0 BRA `(.L_x_13) ;  /* 0x0000000000448947 */ /* 0x000fec0003800000 */
[----:B------:R-:W-:Y:S01]  /*0aa0*/  FSETP.GEU.FTZ.AND P0, PT, R3, RZ, PT ;  /* 0x000000ff0300720b */ /* 0x000fe20003f1e000 */
[----:B------:R-:W-:-:S12]  /*0ab0*/  IMAD.MOV.U32 R0, RZ, RZ, R3 ;  /* 0x000000ffff007224 */ /* 0x000fd800078e0003 */
[----:B------:R-:W-:Y:S01]  /*0ac0*/  @!P0 IMAD.MOV.U32 R2, RZ, RZ, 0x7fffffff ;  /* 0x7fffffffff028424 */ /* 0x000fe200078e00ff */
[----:B------:R-:W-:Y:S06]  /*0ad0*/  @!P0 BRA `(.L_x_13) ;  /* 0x0000000000348947 */ /* 0x000fec0003800000 */
[----:B------:R-:W-:-:S13]  /*0ae0*/  FSETP.GTU.FTZ.AND P0, PT, |R0|, +INF , PT ;  /* 0x7f8000000000780b */ /* 0x000fda0003f1c200 */
[----:B------:R-:W-:Y:S01]  /*0af0*/  @P0 FADD.FTZ R2, R0, 1 ;  /* 0x3f80000000020421 */ /* 0x000fe20000010000 */
[----:B------:R-:W-:Y:S06]  /*0b00*/  @P0 BRA `(.L_x_13) ;  /* 0x0000000000280947 */ /* 0x000fec0003800000 */
[----:B------:R-:W-:-:S13]  /*0b10*/  FSETP.NEU.FTZ.AND P0, PT, |R0|, +INF , PT ;  /* 0x7f8000000000780b */ /* 0x000fda0003f1d200 */
[----:B------:R-:W-:-:S04]  /*0b20*/  @P0 FFMA R3, R0, 1.84467440737095516160e+19, RZ ;  /* 0x5f80000000030823 */ /* 0x000fc800000000ff */
[----:B------:R-:W0:Y:S02]  /*0b30*/  @P0 MUFU.RSQ R2, R3 ;  /* 0x0000000300020308 */ /* 0x000e240000001400 */
[----:B0-----:R-:W-:Y:S01]  /*0b40*/  @P0 FMUL.FTZ R6, R3, R2 ;  /* 0x0000000203060220 */ /* 0x001fe20000410000 */
[----:B------:R-:W-:Y:S01]  /*0b50*/  @P0 FMUL.FTZ R8, R2, 0.5 ;  /* 0x3f00000002080820 */ /* 0x000fe20000410000 */
[----:B------:R-:W-:Y:S02]  /*0b60*/  @!P0 IMAD.MOV.U32 R2, RZ, RZ, R0 ;  /* 0x000000ffff028224 */ /* 0x000fe400078e0000 */
[----:B------:R-:W-:-:S04]  /*0b70*/  @P0 FADD.FTZ R7, -R6, -RZ ;  /* 0x800000ff06070221 */ /* 0x000fc80000010100 */
[----:B------:R-:W-:-:S04]  /*0b80*/  @P0 FFMA R7, R6, R7, R3 ;  /* 0x0000000706070223 */ /* 0x000fc80000000003 */
[----:B------:R-:W-:-:S04]  /*0b90*/  @P0 FFMA R7, R7, R8, R6 ;  /* 0x0000000807070223 */ /* 0x000fc80000000006 */
[----:B------:R-:W-:-:S07]  /*0ba0*/  @P0 FMUL.FTZ R2, R7, 2.3283064365386962891e-10 ;  /* 0x2f80000007020820 */ /* 0x000fce0000410000 */
.L_x_13:
[----:B------:R-:W-:Y:S02]  /*0bb0*/  HFMA2 R3, -RZ, RZ, 0, 0 ;  /* 0x00000000ff037431 */ /* 0x000fe400000001ff */
[----:B------:R-:W-:Y:S02]  /*0bc0*/  IMAD.MOV.U32 R0, RZ, RZ, R2 ;  /* 0x000000ffff007224 */ /* 0x000fe400078e0002 */
[----:B------:R-:W-:-:S04]  /*0bd0*/  IMAD.MOV.U32 R2, RZ, RZ, R9 ;  /* 0x000000ffff027224 */ /* 0x000fc800078e0009 */
[----:B------:R-:W-:Y:S05]  /*0be0*/  RET.REL.NODEC R2 `(_Z14GPU_Compute_RePfS_S_i) ;  /* 0xfffffff402047950 */ /* 0x000fea0003c3ffff */
        .weak           $__internal_2_$__cuda_sm3x_div_rn_noftz_f32_slowpath
        .type           $__internal_2_$__cuda_sm3x_div_rn_noftz_f32_slowpath,@function
        .size           $__internal_2_$__cuda_sm3x_div_rn_noftz_f32_slowpath,(.L_x_28 - $__internal_2_$__cuda_sm3x_div_rn_noftz_f32_slowpath)
$__internal_2_$__cuda_sm3x_div_rn_noftz_f32_slowpath:
[----:B------:R-:W-:Y:S01]  /*0bf0*/  SHF.R.U32.HI R7, RZ, 0x17, R3 ;  /* 0x00000017ff077819 */ /* 0x000fe20000011603 */
[----:B------:R-:W-:Y:S01]  /*0c00*/  BSSY.RECONVERGENT B1, `(.L_x_14) ;  /* 0x0000062000017945 */ /* 0x000fe20003800200 */
[----:B------:R-:W-:Y:S02]  /*0c10*/  SHF.R.U32.HI R5, RZ, 0x17, R0 ;  /* 0x00000017ff057819 */ /* 0x000fe40000011600 */
[----:B------:R-:W-:Y:S02]  /*0c20*/  LOP3.LUT R12, R7, 0xff, RZ, 0xc0, !PT ;  /* 0x000000ff070c7812 */ /* 0x000fe400078ec0ff */
[----:B------:R-:W-:-:S03]  /*0c30*/  LOP3.LUT R10, R5, 0xff, RZ, 0xc0, !PT ;  /* 0x000000ff050a7812 */ /* 0x000fc600078ec0ff */
[----:B------:R-:W-:Y:S02]  /*0c40*/  VIADD R8, R12, 0xffffffff ;  /* 0xffffffff0c087836 */ /* 0x000fe40000000000 */
[----:B------:R-:W-:-:S03]  /*0c50*/  VIADD R7, R10, 0xffffffff ;  /* 0xffffffff0a077836 */ /* 0x000fc60000000000 */
[----:B------:R-:W-:-:S04]  /*0c60*/  ISETP.GT.U32.AND P0, PT, R8, 0xfd, PT ;  /* 0x000000fd0800780c */ /* 0x000fc80003f04070 */
[----:B------:R-:W-:-:S13]  /*0c70*/  ISETP.GT.U32.OR P0, PT, R7, 0xfd, P0 ;  /* 0x000000fd0700780c */ /* 0x000fda0000704470 */
[----:B------:R-:W-:Y:S01]  /*0c80*/  @!P0 IMAD.MOV.U32 R5, RZ, RZ, RZ ;  /* 0x000000ffff058224 */ /* 0x000fe200078e00ff */
[----:B------:R-:W-:Y:S06]  /*0c90*/  @!P0 BRA `(.L_x_15) ;  /* 0x00000000005c8947 */ /* 0x000fec0003800000 */
[----:B------:R-:W-:Y:S02]  /*0ca0*/  FSETP.GTU.FTZ.AND P0, PT, |R0|, +INF , PT ;  /* 0x7f8000000000780b */ /* 0x000fe40003f1c200 */
[----:B------:R-:W-:-:S04]  /*0cb0*/  FSETP.GTU.FTZ.AND P1, PT, |R3|, +INF , PT ;  /* 0x7f8000000300780b */ /* 0x000fc80003f3c200 */
[----:B------:R-:W-:-:S13]  /*0cc0*/  PLOP3.LUT P0, PT, P0, P1, PT, 0xf8, 0x8f ;  /* 0x00000000008f781c */ /* 0x000fda0000703f70 */
[----:B------:R-:W-:Y:S05]  /*0cd0*/  @P0 BRA `(.L_x_16) ;  /* 0x00000004004c0947 */ /* 0x000fea0003800000 */
[----:B------:R-:W-:-:S13]  /*0ce0*/  LOP3.LUT P0, RZ, R3, 0x7fffffff, R0, 0xc8, !PT ;  /* 0x7fffffff03ff7812 */ /* 0x000fda000780c800 */
[----:B------:R-:W-:Y:S05]  /*0cf0*/  @!P0 BRA `(.L_x_17) ;  /* 0x00000004003c8947 */ /* 0x000fea0003800000 */
[C---:B------:R-:W-:Y:S02]  /*0d00*/  FSETP.NEU.FTZ.AND P2, PT, |R0|.reuse, +INF , PT ;  /* 0x7f8000000000780b */ /* 0x040fe40003f5d200 */
[----:B------:R-:W-:Y:S02]  /*0d10*/  FSETP.NEU.FTZ.AND P1, PT, |R3|, +INF , PT ;  /* 0x7f8000000300780b */ /* 0x000fe40003f3d200 */
[----:B------:R-:W-:-:S11]  /*0d20*/  FSETP.NEU.FTZ.AND P0, PT, |R0|, +INF , PT ;  /* 0x7f8000000000780b */ /* 0x000fd60003f1d200 */
[----:B------:R-:W-:Y:S05]  /*0d30*/  @!P1 BRA !P2, `(.L_x_17) ;  /* 0x00000004002c9947 */ /* 0x000fea0005000000 */
[----:B------:R-:W-:-:S04]  /*0d40*/  LOP3.LUT P2, RZ, R0, 0x7fffffff, RZ, 0xc0, !PT ;  /* 0x7fffffff00ff7812 */ /* 0x000fc8000784c0ff */
[----:B------:R-:W-:-:S13]  /*0d50*/  PLOP3.LUT P1, PT, P1, P2, PT, 0x2f, 0xf2 ;  /* 0x0000000000f2781c */ /* 0x000fda0000f24577 */
[----:B------:R-:W-:Y:S05]  /*0d60*/  @P1 BRA `(.L_x_18) ;  /* 0x0000000400181947 */ /* 0x000fea0003800000 */
[----:B------:R-:W-:-:S04]  /*0d70*/  LOP3.LUT P1, RZ, R3, 0x7fffffff, RZ, 0xc0, !PT ;  /* 0x7fffffff03ff7812 */ /* 0x000fc8000782c0ff */
[----:B------:R-:W-:-:S13]  /*0d80*/  PLOP3.LUT P0, PT, P0, P1, PT, 0x2f, 0xf2 ;  /* 0x0000000000f2781c */ /* 0x000fda0000702577 */
[----:B------:R-:W-:Y:S05]  /*0d90*/  @P0 BRA `(.L_x_19) ;  /* 0x0000000400000947 */ /* 0x000fea0003800000 */
[----:B------:R-:W-:Y:S02]  /*0da0*/  ISETP.GE.AND P0, PT, R7, RZ, PT ;  /* 0x000000ff0700720c */ /* 0x000fe40003f06270 */
[----:B------:R-:W-:-:S11]  /*0db0*/  ISETP.GE.AND P1, PT, R8, RZ, PT ;  /* 0x000000ff0800720c */ /* 0x000fd60003f26270 */
[----:B------:R-:W-:Y:S02]  /*0dc0*/  @P0 IMAD.MOV.U32 R5, RZ, RZ, RZ ;  /* 0x000000ffff050224 */ /* 0x000fe400078e00ff */
[----:B------:R-:W-:Y:S01]  /*0dd0*/  @!P0 FFMA R0, R0, 1.84467440737095516160e+19, RZ ;  /* 0x5f80000000008823 */ /* 0x000fe200000000ff */
[----:B------:R-:W-:Y:S02]  /*0de0*/  @!P0 IMAD.MOV.U32 R5, RZ, RZ, -0x40 ;  /* 0xffffffc0ff058424 */ /* 0x000fe400078e00ff */
[----:B------:R-:W-:-:S03]  /*0df0*/  @!P1 FFMA R3, R3, 1.84467440737095516160e+19, RZ ;  /* 0x5f80000003039823 */ /* 0x000fc600000000ff */
[----:B------:R-:W-:-:S07]  /*0e00*/  @!P1 IADD3 R5, PT, PT, R5, 0x40, RZ ;  /* 0x0000004005059810 */ /* 0x000fce0007ffe0ff */
.L_x_15:
[----:B------:R-:W-:Y:S01]  /*0e10*/  LEA R8, R12, 0xc0800000, 0x17 ;  /* 0xc08000000c087811 */ /* 0x000fe200078eb8ff */
[----:B------:R-:W-:Y:S04]  /*0e20*/  BSSY.RECONVERGENT B2, `(.L_x_20) ;  /* 0x0000036000027945 */ /* 0x000fe80003800200 */
[----:B------:R-:W-:Y:S02]  /*0e30*/  IMAD.IADD R8, R3, 0x1, -R8 ;  /* 0x0000000103087824 */ /* 0x000fe400078e0a08 */
[----:B------:R-:W-:Y:S02]  /*0e40*/  VIADD R3, R10, 0xffffff81 ;  /* 0xffffff810a037836 */ /* 0x000fe40000000000 */
[----:B------:R0:W1:Y:S01]  /*0e50*/  MUFU.RCP R7, R8 ;  /* 0x0000000800077308 */ /* 0x0000620000001000 */
[----:B------:R-:W-:Y:S01]  /*0e60*/  FADD.FTZ R9, -R8, -RZ ;  /* 0x800000ff08097221 */ /* 0x000fe20000010100 */
[C---:B------:R-:W-:Y:S01]  /*0e70*/  IMAD R0, R3.reuse, -0x800000, R0 ;  /* 0xff80000003007824 */ /* 0x040fe200078e0200 */
[----:B0-----:R-:W-:-:S05]  /*0e80*/  IADD3 R8, PT, PT, R3, 0x7f, -R12 ;  /* 0x0000007f03087810 */ /* 0x001fca0007ffe80c */
[----:B------:R-:W-:Y:S02]  /*0e90*/  IMAD.IADD R8, R8, 0x1, R5 ;  /* 0x0000000108087824 */ /* 0x000fe400078e0205 */
[----:B-1----:R-:W-:-:S04]  /*0ea0*/  FFMA R10, R7, R9, 1 ;  /* 0x3f800000070a7423 */ /* 0x002fc80000000009 */
[----:B------:R-:W-:-:S04]  /*0eb0*/  FFMA R14, R7, R10, R7 ;  /* 0x0000000a070e7223 */ /* 0x000fc80000000007 */
[----:B------:R-:W-:-:S04]  /*0ec0*/  FFMA R7, R0, R14, RZ ;  /* 0x0000000e00077223 */ /* 0x000fc800000000ff */
[----:B------:R-:W-:-:S04]  /*0ed0*/  FFMA R10, R9, R7, R0 ;  /* 0x00000007090a7223 */ /* 0x000fc80000000000 */
[----:B------:R-:W-:-:S04]  /*0ee0*/  FFMA R7, R14, R10, R7 ;  /* 0x0000000a0e077223 */ /* 0x000fc80000000007 */
[----:B------:R-:W-:-:S04]  /*0ef0*/  FFMA R10, R9, R7, R0 ;  /* 0x00000007090a7223 */ /* 0x000fc80000000000 */
[----:B------:R-:W-:-:S05]  /*0f00*/  FFMA R0, R14, R10, R7 ;  /* 0x0000000a0e007223 */ /* 0x000fca0000000007 */
[----:B------:R-:W-:-:S04]  /*0f10*/  SHF.R.U32.HI R3, RZ, 0x17, R0 ;  /* 0x00000017ff037819 */ /* 0x000fc80000011600 */
[----:B------:R-:W-:-:S05]  /*0f20*/  LOP3.LUT R3, R3, 0xff, RZ, 0xc0, !PT ;  /* 0x000000ff03037812 */ /* 0x000fca00078ec0ff */
[----:B------:R-:W-:-:S04]  /*0f30*/  IMAD.IADD R9, R3, 0x1, R8 ;  /* 0x0000000103097824 */ /* 0x000fc800078e0208 */
[----:B------:R-:W-:-:S05]  /*0f40*/  VIADD R3, R9, 0xffffffff ;  /* 0xffffffff09037836 */ /* 0x000fca0000000000 */
[----:B------:R-:W-:-:S13]  /*0f50*/  ISETP.GE.U32.AND P0, PT, R3, 0xfe, PT ;  /* 0x000000fe0300780c */ /* 0x000fda0003f06070 */
[----:B------:R-:W-:Y:S05]  /*0f60*/  @!P0 BRA `(.L_x_21) ;  /* 0x0000000000808947 */ /* 0x000fea0003800000 */
[----:B------:R-:W-:-:S13]  /*0f70*/  ISETP.GT.AND P0, PT, R9, 0xfe, PT ;  /* 0x000000fe0900780c */ /* 0x000fda0003f04270 */
[----:B------:R-:W-:Y:S05]  /*0f80*/  @P0 BRA `(.L_x_22) ;  /* 0x00000000006c0947 */ /* 0x000fea0003800000 */
[----:B------:R-:W-:-:S13]  /*0f90*/  ISETP.GE.AND P0, PT, R9, 0x1, PT ;  /* 0x000000010900780c */ /* 0x000fda0003f06270 */
[----:B------:R-:W-:Y:S05]  /*0fa0*/  @P0 BRA `(.L_x_23) ;  /* 0x0000000000740947 */ /* 0x000fea0003800000 */
[----:B------:R-:W-:Y:S02]  /*0fb0*/  ISETP.GE.AND P0, PT, R9, -0x18, PT ;  /* 0xffffffe80900780c */ /* 0x000fe40003f06270 */
[----:B------:R-:W-:-:S11]  /*0fc0*/  LOP3.LUT R0, R0, 0x80000000, RZ, 0xc0, !PT ;  /* 0x8000000000007812 */ /* 0x000fd600078ec0ff */
[----:B------:R-:W-:Y:S05]  /*0fd0*/  @!P0 BRA `(.L_x_23) ;  /* 0x0000000000688947 */ /* 0x000fea0003800000 */
[CCC-:B------:R-:W-:Y:S01]  /*0fe0*/  FFMA.RZ R3, R14.reuse, R10.reuse, R7.reuse ;  /* 0x0000000a0e037223 */ /* 0x1c0fe2000000c007 */
[CCC-:B------:R-:W-:Y:S01]  /*0ff0*/  FFMA.RM R8, R14.reuse, R10.reuse, R7.reuse ;  /* 0x0000000a0e087223 */ /* 0x1c0fe20000004007 */
[C---:B------:R-:W-:Y:S02]  /*1000*/  ISETP.NE.AND P2, PT, R9.reuse, RZ, PT ;  /* 0x000000ff0900720c */ /* 0x040fe40003f45270 */
[----:B------:R-:W-:Y:S02]  /*1010*/  ISETP.NE.AND P1, PT, R9, RZ, PT ;  /* 0x000000ff0900720c */ /* 0x000fe40003f25270 */
[----:B------:R-:W-:Y:S01]  /*1020*/  LOP3.LUT R5, R3, 0x7fffff, RZ, 0xc0, !PT ;  /* 0x007fffff03057812 */ /* 0x000fe200078ec0ff */
[----:B------:R-:W-:Y:S01]  /*1030*/  FFMA.RP R3, R14, R10, R7 ;  /* 0x0000000a0e037223 */ /* 0x000fe20000008007 */
[----:B------:R-:W-:Y:S01]  /*1040*/  IADD3 R10, PT, PT, R9, 0x20, RZ ;  /* 0x00000020090a7810 */ /* 0x000fe20007ffe0ff */
[----:B------:R-:W-:Y:S01]  /*1050*/  IMAD.MOV R7, RZ, RZ, -R9 ;  /* 0x000000ffff077224 */ /* 0x000fe200078e0a09 */
[----:B------:R-:W-:-:S02]  /*1060*/  LOP3.LUT R5, R5, 0x800000, RZ, 0xfc, !PT ;  /* 0x0080000005057812 */ /* 0x000fc400078efcff */
[----:B------:R-:W-:Y:S02]  /*1070*/  FSETP.NEU.FTZ.AND P0, PT, R3, R8, PT ;  /* 0x000000080300720b */ /* 0x000fe40003f1d000 */
[----:B------:R-:W-:Y:S02]  /*1080*/  SHF.L.U32 R10, R5, R10, RZ ;  /* 0x0000000a050a7219 */ /* 0x000fe400000006ff */
[----:B------:R-:W-:Y:S02]  /*1090*/  SEL R8, R7, RZ, P2 ;  /* 0x000000ff07087207 */ /* 0x000fe40001000000 */
[----:B------:R-:W-:Y:S02]  /*10a0*/  ISETP.NE.AND P1, PT, R10, RZ, P1 ;  /* 0x000000ff0a00720c */ /* 0x000fe40000f25270 */
[----:B------:R-:W-:Y:S02]  /*10b0*/  SHF.R.U32.HI R8, RZ, R8, R5 ;  /* 0x00000008ff087219 */ /* 0x000fe40000011605 */
[----:B------:R-:W-:-:S02]  /*10c0*/  PLOP3.LUT P0, PT, P0, P1, PT, 0xf8, 0x8f ;  /* 0x00000000008f781c */ /* 0x000fc40000703f70 */
[----:B------:R-:W-:Y:S02]  /*10d0*/  SHF.R.U32.HI R10, RZ, 0x1, R8 ;  /* 0x00000001ff0a7819 */ /* 0x000fe40000011608 */
[----:B------:R-:W-:-:S04]  /*10e0*/  SEL R3, RZ, 0x1, !P0 ;  /* 0x00000001ff037807 */ /* 0x000fc80004000000 */
[----:B------:R-:W-:-:S04]  /*10f0*/  LOP3.LUT R3, R3, 0x1, R10, 0xf8, !PT ;  /* 0x0000000103037812 */ /* 0x000fc800078ef80a */
[----:B------:R-:W-:-:S05]  /*1100*/  LOP3.LUT R3, R3, R8, RZ, 0xc0, !PT ;  /* 0x0000000803037212 */ /* 0x000fca00078ec0ff */
[----:B------:R-:W-:-:S05]  /*1110*/  IMAD.IADD R3, R10, 0x1, R3 ;  /* 0x000000010a037824 */ /* 0x000fca00078e0203 */
[----:B------:R-:W-:Y:S01]  /*1120*/  LOP3.LUT R0, R3, R0, RZ, 0xfc, !PT ;  /* 0x0000000003007212 */ /* 0x000fe200078efcff */
[----:B------:R-:W-:Y:S06]  /*1130*/  BRA `(.L_x_23) ;  /* 0x0000000000107947 */ /* 0x000fec0003800000 */
.L_x_22:
[----:B------:R-:W-:-:S04]  /*1140*/  LOP3.LUT R0, R0, 0x80000000, RZ, 0xc0, !PT ;  /* 0x8000000000007812 */ /* 0x000fc800078ec0ff */
[----:B------:R-:W-:Y:S01]  /*1150*/  LOP3.LUT R0, R0, 0x7f800000, RZ, 0xfc, !PT ;  /* 0x7f80000000007812 */ /* 0x000fe200078efcff */
[----:B------:R-:W-:Y:S06]  /*1160*/  BRA `(.L_x_23) ;  /* 0x0000000000047947 */ /* 0x000fec0003800000 */
.L_x_21:
[----:B------:R-:W-:-:S07]  /*1170*/  IMAD R0, R8, 0x800000, R0 ;  /* 0x0080000008007824 */ /* 0x000fce00078e0200 */
.L_x_23:
[----:B------:R-:W-:Y:S05]  /*1180*/  BSYNC.RECONVERGENT B2 ;  /* 0x0000000000027941 */ /* 0x000fea0003800200 */
.L_x_20:
[----:B------:R-:W-:Y:S05]  /*1190*/  BRA `(.L_x_24) ;  /* 0x0000000000207947 */ /* 0x000fea0003800000 */
.L_x_19:
[----:B------:R-:W-:-:S04]  /*11a0*/  LOP3.LUT R0, R3, 0x80000000, R0, 0x48, !PT ;  /* 0x8000000003007812 */ /* 0x000fc800078e4800 */
[----:B------:R-:W-:Y:S01]  /*11b0*/  LOP3.LUT R0, R0, 0x7f800000, RZ, 0xfc, !PT ;  /* 0x7f80000000007812 */ /* 0x000fe200078efcff */
[----:B------:R-:W-:Y:S06]  /*11c0*/  BRA `(.L_x_24) ;  /* 0x0000000000147947 */ /* 0x000fec0003800000 */
.L_x_18:
[----:B------:R-:W-:Y:S01]  /*11d0*/  LOP3.LUT R0, R3, 0x80000000, R0, 0x48, !PT ;  /* 0x8000000003007812 */ /* 0x000fe200078e4800 */
[----:B------:R-:W-:Y:S06]  /*11e0*/  BRA `(.L_x_24) ;  /* 0x00000000000c7947 */ /* 0x000fec0003800000 */
.L_x_17:
[----:B------:R-:W0:Y:S01]  /*11f0*/  MUFU.RSQ R0, -QNAN ;  /* 0xffc0000000007908 */ /* 0x000e220000001400 */
[----:B------:R-:W-:Y:S05]  /*1200*/  BRA `(.L_x_24) ;  /* 0x0000000000047947 */ /* 0x000fea0003800000 */
.L_x_16:
[----:B------:R-:W-:-:S07]  /*1210*/  FADD.FTZ R0, R0, R3 ;  /* 0x0000000300007221 */ /* 0x000fce0000010000 */
.L_x_24:
[----:B------:R-:W-:Y:S05]  /*1220*/  BSYNC.RECONVERGENT B1 ;  /* 0x0000000000017941 */ /* 0x000fea0003800200 */
.L_x_14:
[----:B------:R-:W-:-:S04]  /*1230*/  IMAD.MOV.U32 R3, RZ, RZ, 0x0 ;  /* 0x00000000ff037424 */ /* 0x000fc800078e00ff */
[----:B0-----:R-:W-:Y:S05]  /*1240*/  RET.REL.NODEC R2 `(_Z14GPU_Compute_RePfS_S_i) ;  /* 0xffffffec026c7950 */ /* 0x001fea0003c3ffff */
.L_x_25:
[----:B------:R-:W-:-:S00]  /*1250*/  BRA `(.L_x_25) ;  /* 0xfffffffc00fc7947 */ /* 0x000fc0000383ffff */
[----:B------:R-:W-:-:S00]  /*1260*/  NOP ;  /* 0x0000000000007918 */ /* 0x000fc00000000000 */
        /* <DEDUP_REMOVED lines=9> */
.L_x_28:


//--------------------- .nv.shared.reserved.0     --------------------------
	.section	.nv.shared.reserved.0,"aw",@nobits
	.weak		__nv_reservedSMEM_offset_0_alias
	.size		__nv_reservedSMEM_offset_0_alias, 0, 64
	.other		__nv_reservedSMEM_offset_0_alias,@"STO_CUDA_RESERVED_SHARED STV_DEFAULT"
__nv_reservedSMEM_offset_0_alias:
	.zero		0
	.zero		64


//--------------------- .nv.constant0._Z14GPU_Compute_RePfS_S_i --------------------------
	.section	.nv.constant0._Z14GPU_Compute_RePfS_S_i,"a",@progbits
	.sectionflags	@""
	.align	4
.nv.constant0._Z14GPU_Compute_RePfS_S_i:
	.zero		924


//--------------------- SYMBOLS --------------------------

	.type		.nv.reservedSmem.offset0,@object
	.size		.nv.reservedSmem.offset0,0x4
